//
// Generated by NVIDIA NVVM Compiler
//
// Compiler Build ID: CL-36424714
// Cuda compilation tools, release 13.0, V13.0.88
// Based on NVVM 20.0.0
//

.version 9.0
.target sm_100
.address_size 64

	// .globl	_Z13matmul_kernelPKfS0_Pfiii

.visible .entry _Z13matmul_kernelPKfS0_Pfiii(
	.param .u64 .ptr .align 1 _Z13matmul_kernelPKfS0_Pfiii_param_0,
	.param .u64 .ptr .align 1 _Z13matmul_kernelPKfS0_Pfiii_param_1,
	.param .u64 .ptr .align 1 _Z13matmul_kernelPKfS0_Pfiii_param_2,
	.param .u32 _Z13matmul_kernelPKfS0_Pfiii_param_3,
	.param .u32 _Z13matmul_kernelPKfS0_Pfiii_param_4,
	.param .u32 _Z13matmul_kernelPKfS0_Pfiii_param_5
)
{
	.reg .pred 	%p<13>;
	.reg .b32 	%r<41>;
	.reg .b32 	%f<68>;
	.reg .b64 	%rd<53>;

	ld.param.u64 	%rd7, [_Z13matmul_kernelPKfS0_Pfiii_param_0];
	ld.param.u64 	%rd8, [_Z13matmul_kernelPKfS0_Pfiii_param_1];
	ld.param.u64 	%rd6, [_Z13matmul_kernelPKfS0_Pfiii_param_2];
	ld.param.u32 	%r20, [_Z13matmul_kernelPKfS0_Pfiii_param_3];
	ld.param.u32 	%r18, [_Z13matmul_kernelPKfS0_Pfiii_param_4];
	ld.param.u32 	%r19, [_Z13matmul_kernelPKfS0_Pfiii_param_5];
	cvta.to.global.u64 	%rd1, %rd8;
	cvta.to.global.u64 	%rd2, %rd7;
	mov.u32 	%r21, %ctaid.x;
	mov.u32 	%r22, %ntid.x;
	mov.u32 	%r23, %tid.x;
	mad.lo.s32 	%r1, %r21, %r22, %r23;
	mov.u32 	%r24, %ctaid.y;
	mov.u32 	%r25, %ntid.y;
	mov.u32 	%r26, %tid.y;
	mad.lo.s32 	%r2, %r24, %r25, %r26;
	setp.ge.s32 	%p1, %r2, %r20;
	setp.ge.s32 	%p2, %r1, %r19;
	or.pred  	%p3, %p1, %p2;
	@%p3 bra 	$L__BB0_14;
	setp.lt.s32 	%p4, %r18, 1;
	mov.f32 	%f67, 0f00000000;
	@%p4 bra 	$L__BB0_13;
	mul.lo.s32 	%r3, %r18, %r2;
	and.b32  	%r4, %r18, 7;
	setp.lt.u32 	%p5, %r18, 8;
	mov.f32 	%f67, 0f00000000;
	mov.b32 	%r39, 0;
	@%p5 bra 	$L__BB0_5;
	and.b32  	%r39, %r18, 2147483640;
	neg.s32 	%r37, %r39;
	shl.b32 	%r7, %r19, 3;
	mul.wide.u32 	%rd9, %r3, 4;
	add.s64 	%rd10, %rd9, %rd2;
	add.s64 	%rd52, %rd10, 16;
	mov.f32 	%f67, 0f00000000;
	mul.wide.s32 	%rd13, %r19, 4;
	mov.u32 	%r36, %r1;
$L__BB0_4:
	.pragma "nounroll";
	ld.global.f32 	%f17, [%rd52+-16];
	mul.wide.s32 	%rd11, %r36, 4;
	add.s64 	%rd12, %rd1, %rd11;
	ld.global.f32 	%f18, [%rd12];
	fma.rn.f32 	%f19, %f17, %f18, %f67;
	ld.global.f32 	%f20, [%rd52+-12];
	add.s64 	%rd14, %rd12, %rd13;
	ld.global.f32 	%f21, [%rd14];
	fma.rn.f32 	%f22, %f20, %f21, %f19;
	ld.global.f32 	%f23, [%rd52+-8];
	add.s64 	%rd15, %rd14, %rd13;
	ld.global.f32 	%f24, [%rd15];
	fma.rn.f32 	%f25, %f23, %f24, %f22;
	ld.global.f32 	%f26, [%rd52+-4];
	add.s64 	%rd16, %rd15, %rd13;
	ld.global.f32 	%f27, [%rd16];
	fma.rn.f32 	%f28, %f26, %f27, %f25;
	ld.global.f32 	%f29, [%rd52];
	add.s64 	%rd17, %rd16, %rd13;
	ld.global.f32 	%f30, [%rd17];
	fma.rn.f32 	%f31, %f29, %f30, %f28;
	ld.global.f32 	%f32, [%rd52+4];
	add.s64 	%rd18, %rd17, %rd13;
	ld.global.f32 	%f33, [%rd18];
	fma.rn.f32 	%f34, %f32, %f33, %f31;
	ld.global.f32 	%f35, [%rd52+8];
	add.s64 	%rd19, %rd18, %rd13;
	ld.global.f32 	%f36, [%rd19];
	fma.rn.f32 	%f37, %f35, %f36, %f34;
	ld.global.f32 	%f38, [%rd52+12];
	add.s64 	%rd20, %rd19, %rd13;
	ld.global.f32 	%f39, [%rd20];
	fma.rn.f32 	%f67, %f38, %f39, %f37;
	add.s32 	%r37, %r37, 8;
	add.s32 	%r36, %r36, %r7;
	add.s64 	%rd52, %rd52, 32;
	setp.ne.s32 	%p6, %r37, 0;
	@%p6 bra 	$L__BB0_4;
$L__BB0_5:
	setp.eq.s32 	%p7, %r4, 0;
	@%p7 bra 	$L__BB0_13;
	and.b32  	%r13, %r18, 3;
	setp.lt.u32 	%p8, %r4, 4;
	@%p8 bra 	$L__BB0_8;
	add.s32 	%r28, %r39, %r3;
	mul.wide.u32 	%rd21, %r28, 4;
	add.s64 	%rd22, %rd2, %rd21;
	ld.global.f32 	%f41, [%rd22];
	mad.lo.s32 	%r29, %r39, %r19, %r1;
	mul.wide.s32 	%rd23, %r29, 4;
	add.s64 	%rd24, %rd1, %rd23;
	ld.global.f32 	%f42, [%rd24];
	fma.rn.f32 	%f43, %f41, %f42, %f67;
	cvt.u64.u32 	%rd25, %r3;
	cvt.u64.u32 	%rd26, %r39;
	add.s64 	%rd27, %rd26, %rd25;
	shl.b64 	%rd28, %rd27, 2;
	add.s64 	%rd29, %rd2, %rd28;
	ld.global.f32 	%f44, [%rd29+4];
	mul.wide.s32 	%rd30, %r19, 4;
	add.s64 	%rd31, %rd24, %rd30;
	ld.global.f32 	%f45, [%rd31];
	fma.rn.f32 	%f46, %f44, %f45, %f43;
	ld.global.f32 	%f47, [%rd29+8];
	add.s64 	%rd32, %rd31, %rd30;
	ld.global.f32 	%f48, [%rd32];
	fma.rn.f32 	%f49, %f47, %f48, %f46;
	ld.global.f32 	%f50, [%rd29+12];
	add.s64 	%rd33, %rd32, %rd30;
	ld.global.f32 	%f51, [%rd33];
	fma.rn.f32 	%f67, %f50, %f51, %f49;
	add.s32 	%r39, %r39, 4;
$L__BB0_8:
	setp.eq.s32 	%p9, %r13, 0;
	@%p9 bra 	$L__BB0_13;
	setp.eq.s32 	%p10, %r13, 1;
	@%p10 bra 	$L__BB0_11;
	add.s32 	%r30, %r39, %r3;
	mul.wide.u32 	%rd34, %r30, 4;
	add.s64 	%rd35, %rd2, %rd34;
	ld.global.f32 	%f53, [%rd35];
	mad.lo.s32 	%r31, %r39, %r19, %r1;
	mul.wide.s32 	%rd36, %r31, 4;
	add.s64 	%rd37, %rd1, %rd36;
	ld.global.f32 	%f54, [%rd37];
	fma.rn.f32 	%f55, %f53, %f54, %f67;
	cvt.u64.u32 	%rd38, %r3;
	cvt.u64.u32 	%rd39, %r39;
	add.s64 	%rd40, %rd39, %rd38;
	shl.b64 	%rd41, %rd40, 2;
	add.s64 	%rd42, %rd2, %rd41;
	ld.global.f32 	%f56, [%rd42+4];
	mul.wide.s32 	%rd43, %r19, 4;
	add.s64 	%rd44, %rd37, %rd43;
	ld.global.f32 	%f57, [%rd44];
	fma.rn.f32 	%f67, %f56, %f57, %f55;
	add.s32 	%r39, %r39, 2;
$L__BB0_11:
	and.b32  	%r32, %r18, 1;
	setp.eq.b32 	%p11, %r32, 1;
	not.pred 	%p12, %p11;
	@%p12 bra 	$L__BB0_13;
	add.s32 	%r33, %r39, %r3;
	mul.wide.u32 	%rd45, %r33, 4;
	add.s64 	%rd46, %rd2, %rd45;
	ld.global.f32 	%f58, [%rd46];
	mad.lo.s32 	%r34, %r39, %r19, %r1;
	mul.wide.s32 	%rd47, %r34, 4;
	add.s64 	%rd48, %rd1, %rd47;
	ld.global.f32 	%f59, [%rd48];
	fma.rn.f32 	%f67, %f58, %f59, %f67;
$L__BB0_13:
	mad.lo.s32 	%r35, %r19, %r2, %r1;
	cvta.to.global.u64 	%rd49, %rd6;
	mul.wide.s32 	%rd50, %r35, 4;
	add.s64 	%rd51, %rd49, %rd50;
	st.global.f32 	[%rd51], %f67;
$L__BB0_14:
	ret;

}


// ===== COMPILED SASS (sm_100) =====

	.target	sm_100

	.elftype	@"ET_EXEC"


//--------------------- .note.nv.tkinfo           --------------------------
	.section	.note.nv.tkinfo,"",@"SHT_NOTE"
	.sectionflags	@"SHF_NOTE_NV_TKINFO"
	.tkinfo
        /*0018*/ 	.word	0x00000002
        /*0030*/ 	.string	""
        /*0030*/ 	.string	"ptxas"
        /*0030*/ 	.string	"Cuda compilation tools, release 13.0, V13.0.88"
        /*0030*/ 	.string	"Build cuda_13.0.r13.0/compiler.36424714_0"
        /*0030*/ 	.string	"-arch sm_100 -m 64 "



//--------------------- .note.nv.cuinfo           --------------------------
	.section	.note.nv.cuinfo,"",@"SHT_NOTE"
	.sectionflags	@"SHF_NOTE_NV_CUINFO"
        /*0018*/ 	.short	0x0002
        /*001a*/ 	.short	0x0064
        /*001c*/ 	.short	0x0082
	.zero		2


//--------------------- .nv.info                  --------------------------
	.section	.nv.info,"",@"SHT_CUDA_INFO"
	.align	4


	//----- nvinfo : EIATTR_REGCOUNT
	.align		4
        /*0000*/ 	.byte	0x04, 0x2f
        /*0002*/ 	.short	(.L_1 - .L_0)
	.align		4
.L_0:
        /*0004*/ 	.word	index@(_Z13matmul_kernelPKfS0_Pfiii)
        /*0008*/ 	.word	0x00000020


	//----- nvinfo : EIATTR_FRAME_SIZE
	.align		4
.L_1:
        /*000c*/ 	.byte	0x04, 0x11
        /*000e*/ 	.short	(.L_3 - .L_2)
	.align		4
.L_2:
        /*0010*/ 	.word	index@(_Z13matmul_kernelPKfS0_Pfiii)
        /*0014*/ 	.word	0x00000000


	//----- nvinfo : EIATTR_MIN_STACK_SIZE
	.align		4
.L_3:
        /*0018*/ 	.byte	0x04, 0x12
        /*001a*/ 	.short	(.L_5 - .L_4)
	.align		4
.L_4:
        /*001c*/ 	.word	index@(_Z13matmul_kernelPKfS0_Pfiii)
        /*0020*/ 	.word	0x00000000
.L_5:


//--------------------- .nv.compat                --------------------------
	.section	.nv.compat,"",@"SHT_CUDA_COMPAT_INFO"
	.align	4
        /*0000*/ 	.byte	0x02, 0x09, 0x00, 0x00, 0x02, 0x02, 0x01, 0x00, 0x02, 0x05, 0x05, 0x00, 0x03, 0x07, 0x01, 0x01
        /*0010*/ 	.byte	0x02, 0x03, 0x00, 0x00, 0x02, 0x06, 0x01, 0x00, 0x04, 0x0b, 0x08, 0x00, 0x09, 0x00, 0x00, 0x00
        /*0020*/ 	.byte	0x00, 0x00, 0x00, 0x00


//--------------------- .nv.info._Z13matmul_kernelPKfS0_Pfiii --------------------------
	.section	.nv.info._Z13matmul_kernelPKfS0_Pfiii,"",@"SHT_CUDA_INFO"
	.sectionflags	@""
	.align	4


	//----- nvinfo : EIATTR_CUDA_API_VERSION
	.align		4
        /*0000*/ 	.byte	0x04, 0x37
        /*0002*/ 	.short	(.L_7 - .L_6)
.L_6:
        /*0004*/ 	.word	0x00000082


	//----- nvinfo : EIATTR_KPARAM_INFO
	.align		4
.L_7:
        /*0008*/ 	.byte	0x04, 0x17
        /*000a*/ 	.short	(.L_9 - .L_8)
.L_8:
        /*000c*/ 	.word	0x00000000
        /*0010*/ 	.short	0x0005
        /*0012*/ 	.short	0x0020
        /*0014*/ 	.byte	0x00, 0xf0, 0x11, 0x00


	//----- nvinfo : EIATTR_KPARAM_INFO
	.align		4
.L_9:
        /*0018*/ 	.byte	0x04, 0x17
        /*001a*/ 	.short	(.L_11 - .L_10)
.L_10:
        /*001c*/ 	.word	0x00000000
        /*0020*/ 	.short	0x0004
        /*0022*/ 	.short	0x001c
        /*0024*/ 	.byte	0x00, 0xf0, 0x11, 0x00


	//----- nvinfo : EIATTR_KPARAM_INFO
	.align		4
.L_11:
        /*0028*/ 	.byte	0x04, 0x17
        /*002a*/ 	.short	(.L_13 - .L_12)
.L_12:
        /*002c*/ 	.word	0x00000000
        /*0030*/ 	.short	0x0003
        /*0032*/ 	.short	0x0018
        /*0034*/ 	.byte	0x00, 0xf0, 0x11, 0x00


	//----- nvinfo : EIATTR_KPARAM_INFO
	.align		4
.L_13:
        /*0038*/ 	.byte	0x04, 0x17
        /*003a*/ 	.short	(.L_15 - .L_14)
.L_14:
        /*003c*/ 	.word	0x00000000
        /*0040*/ 	.short	0x0002
        /*0042*/ 	.short	0x0010
        /*0044*/ 	.byte	0x00, 0xf5, 0x21, 0x00


	//----- nvinfo : EIATTR_KPARAM_INFO
	.align		4
.L_15:
        /*0048*/ 	.byte	0x04, 0x17
        /*004a*/ 	.short	(.L_17 - .L_16)
.L_16:
        /*004c*/ 	.word	0x00000000
        /*0050*/ 	.short	0x0001
        /*0052*/ 	.short	0x0008
        /*0054*/ 	.byte	0x00, 0xf5, 0x21, 0x00


	//----- nvinfo : EIATTR_KPARAM_INFO
	.align		4
.L_17:
        /*0058*/ 	.byte	0x04, 0x17
        /*005a*/ 	.short	(.L_19 - .L_18)
.L_18:
        /*005c*/ 	.word	0x00000000
        /*0060*/ 	.short	0x0000
        /*0062*/ 	.short	0x0000
        /*0064*/ 	.byte	0x00, 0xf5, 0x21, 0x00


	//----- nvinfo : EIATTR_SPARSE_MMA_MASK
	.align		4
.L_19:
        /*0068*/ 	.byte	0x03, 0x50
        /*006a*/ 	.short	0x0000


	//----- nvinfo : EIATTR_MAXREG_COUNT
	.align		4
        /*006c*/ 	.byte	0x03, 0x1b
        /*006e*/ 	.short	0x00ff


	//----- nvinfo : EIATTR_MERCURY_ISA_VERSION
	.align		4
        /*0070*/ 	.byte	0x03, 0x5f
        /*0072*/ 	.short	0x0101


	//----- nvinfo : EIATTR_VRC_CTA_INIT_COUNT
	.align		4
        /*0074*/ 	.byte	0x02, 0x4a
	.zero		1
	.zero		1


	//----- nvinfo : EIATTR_EXIT_INSTR_OFFSETS
	.align		4
        /*0078*/ 	.byte	0x04, 0x1c
        /*007a*/ 	.short	(.L_21 - .L_20)


	//   ....[0]....
.L_20:
        /*007c*/ 	.word	0x000000d0


	//   ....[1]....
        /*0080*/ 	.word	0x000008f0


	//----- nvinfo : EIATTR_CBANK_PARAM_SIZE
	.align		4
.L_21:
        /*0084*/ 	.byte	0x03, 0x19
        /*0086*/ 	.short	0x0024


	//----- nvinfo : EIATTR_PARAM_CBANK
	.align		4
        /*0088*/ 	.byte	0x04, 0x0a
        /*008a*/ 	.short	(.L_23 - .L_22)
	.align		4
.L_22:
        /*008c*/ 	.word	index@(.nv.constant0._Z13matmul_kernelPKfS0_Pfiii)
        /*0090*/ 	.short	0x0380
        /*0092*/ 	.short	0x0024


	//----- nvinfo : EIATTR_SW_WAR
	.align		4
.L_23:
        /*0094*/ 	.byte	0x04, 0x36
        /*0096*/ 	.short	(.L_25 - .L_24)
.L_24:
        /*0098*/ 	.word	0x00000008
.L_25:


//--------------------- .nv.callgraph             --------------------------
	.section	.nv.callgraph,"",@"SHT_CUDA_CALLGRAPH"
	.align	4
	.sectionentsize	8
	.align		4
        /*0000*/ 	.word	0x00000000
	.align		4
        /*0004*/ 	.word	0xffffffff
	.align		4
        /*0008*/ 	.word	0x00000000
	.align		4
        /*000c*/ 	.word	0xfffffffe
	.align		4
        /*0010*/ 	.word	0x00000000
	.align		4
        /*0014*/ 	.word	0xfffffffd
	.align		4
        /*0018*/ 	.word	0x00000000
	.align		4
        /*001c*/ 	.word	0xfffffffc


//--------------------- .text._Z13matmul_kernelPKfS0_Pfiii --------------------------
	.section	.text._Z13matmul_kernelPKfS0_Pfiii,"ax",@progbits
	.align	128
        .global         _Z13matmul_kernelPKfS0_Pfiii
        .type           _Z13matmul_kernelPKfS0_Pfiii,@function
        .size           _Z13matmul_kernelPKfS0_Pfiii,(.L_x_5 - _Z13matmul_kernelPKfS0_Pfiii)
        .other          _Z13matmul_kernelPKfS0_Pfiii,@"STO_CUDA_ENTRY STV_DEFAULT"
_Z13matmul_kernelPKfS0_Pfiii:
.text._Z13matmul_kernelPKfS0_Pfiii:
[----:B------:R-:W-:Y:S01]  /*0000*/  LDC R1, c[0x0][0x37c] ;  /* 0x0000df00ff017b82 */ /* 0x000fe20000000800 */
[----:B------:R-:W0:Y:S07]  /*0010*/  S2R R3, SR_TID.X ;  /* 0x0000000000037919 */ /* 0x000e2e0000002100 */
[----:B------:R-:W0:Y:S01]  /*0020*/  S2UR UR4, SR_CTAID.X ;  /* 0x00000000000479c3 */ /* 0x000e220000002500 */
[----:B------:R-:W1:Y:S01]  /*0030*/  LDCU UR6, c[0x0][0x398] ;  /* 0x00007300ff0677ac */ /* 0x000e620008000800 */
[----:B------:R-:W2:Y:S06]  /*0040*/  S2R R5, SR_TID.Y ;  /* 0x0000000000057919 */ /* 0x000eac0000002200 */
[----:B------:R-:W0:Y:S08]  /*0050*/  LDC R0, c[0x0][0x360] ;  /* 0x0000d800ff007b82 */ /* 0x000e300000000800 */
[----:B------:R-:W2:Y:S08]  /*0060*/  S2UR UR5, SR_CTAID.Y ;  /* 0x00000000000579c3 */ /* 0x000eb00000002600 */
[----:B------:R-:W2:Y:S08]  /*0070*/  LDC R16, c[0x0][0x364] ;  /* 0x0000d900ff107b82 */ /* 0x000eb00000000800 */
[----:B------:R-:W3:Y:S01]  /*0080*/  LDC R17, c[0x0][0x3a0] ;  /* 0x0000e800ff117b82 */ /* 0x000ee20000000800 */
[----:B0-----:R-:W-:-:S02]  /*0090*/  IMAD R0, R0, UR4, R3 ;  /* 0x0000000400007c24 */ /* 0x001fc4000f8e0203 */
[----:B--2---:R-:W-:-:S03]  /*00a0*/  IMAD R16, R16, UR5, R5 ;  /* 0x0000000510107c24 */ /* 0x004fc6000f8e0205 */
[----:B---3--:R-:W-:-:S04]  /*00b0*/  ISETP.GE.AND P0, PT, R0, R17, PT ;  /* 0x000000110000720c */ /* 0x008fc80003f06270 */
[----:B-1----:R-:W-:-:S13]  /*00c0*/  ISETP.GE.OR P0, PT, R16, UR6, P0 ;  /* 0x0000000610007c0c */ /* 0x002fda0008706670 */
[----:B------:R-:W-:Y:S05]  /*00d0*/  @P0 EXIT ;  /* 0x000000000000094d */ /* 0x000fea0003800000 */
[----:B------:R-:W0:Y:S01]  /*00e0*/  LDC R19, c[0x0][0x39c] ;  /* 0x0000e700ff137b82 */ /* 0x000e220000000800 */
[----:B------:R-:W1:Y:S01]  /*00f0*/  LDCU.64 UR4, c[0x0][0x358] ;  /* 0x00006b00ff0477ac */ /* 0x000e620008000a00 */
[----:B------:R-:W-:Y:S01]  /*0100*/  HFMA2 R24, -RZ, RZ, 0, 0 ;  /* 0x00000000ff187431 */ /* 0x000fe200000001ff */
[----:B0-----:R-:W-:-:S13]  /*0110*/  ISETP.GE.AND P0, PT, R19, 0x1, PT ;  /* 0x000000011300780c */ /* 0x001fda0003f06270 */
[----:B-1----:R-:W-:Y:S05]  /*0120*/  @!P0 BRA `(.L_x_0) ;  /* 0x0000000400e08947 */ /* 0x002fea0003800000 */
[C---:B------:R-:W-:Y:S01]  /*0130*/  ISETP.GE.U32.AND P1, PT, R19.reuse, 0x8, PT ;  /* 0x000000081300780c */ /* 0x040fe20003f26070 */
[----:B------:R-:W-:Y:S01]  /*0140*/  IMAD R20, R16, R19, RZ ;  /* 0x0000001310147224 */ /* 0x000fe200078e02ff */
[----:B------:R-:W-:Y:S02]  /*0150*/  LOP3.LUT R27, R19, 0x7, RZ, 0xc0, !PT ;  /* 0x00000007131b7812 */ /* 0x000fe400078ec0ff */
[----:B------:R-:W-:Y:S02]  /*0160*/  MOV R24, RZ ;  /* 0x000000ff00187202 */ /* 0x000fe40000000f00 */
[----:B------:R-:W-:Y:S02]  /*0170*/  ISETP.NE.AND P0, PT, R27, RZ, PT ;  /* 0x000000ff1b00720c */ /* 0x000fe40003f05270 */
[----:B------:R-:W-:-:S05]  /*0180*/  MOV R21, RZ ;  /* 0x000000ff00157202 */ /* 0x000fca0000000f00 */
[----:B------:R-:W-:Y:S06]  /*0190*/  @!P1 BRA `(.L_x_1) ;  /* 0x0000000000c49947 */ /* 0x000fec0003800000 */
[----:B------:R-:W0:Y:S01]  /*01a0*/  LDC.64 R2, c[0x0][0x380] ;  /* 0x0000e000ff027b82 */ /* 0x000e220000000a00 */
[----:B------:R-:W-:Y:S02]  /*01b0*/  LOP3.LUT R21, R19, 0x7ffffff8, RZ, 0xc0, !PT ;  /* 0x7ffffff813157812 */ /* 0x000fe400078ec0ff */
[----:B------:R-:W-:Y:S02]  /*01c0*/  MOV R24, RZ ;  /* 0x000000ff00187202 */ /* 0x000fe40000000f00 */
[----:B------:R-:W-:Y:S02]  /*01d0*/  MOV R18, R0 ;  /* 0x0000000000127202 */ /* 0x000fe40000000f00 */
[----:B------:R-:W-:Y:S01]  /*01e0*/  IADD3 R22, PT, PT, -R21, RZ, RZ ;  /* 0x000000ff15167210 */ /* 0x000fe20007ffe1ff */
[----:B0-----:R-:W-:-:S03]  /*01f0*/  IMAD.WIDE.U32 R2, R20, 0x4, R2 ;  /* 0x0000000414027825 */ /* 0x001fc600078e0002 */
[----:B------:R-:W-:-:S04]  /*0200*/  IADD3 R4, P1, PT, R2, 0x10, RZ ;  /* 0x0000001002047810 */ /* 0x000fc80007f3e0ff */
[----:B------:R-:W-:-:S09]  /*0210*/  IADD3.X R5, PT, PT, RZ, R3, RZ, P1, !PT ;  /* 0x00000003ff057210 */ /* 0x000fd20000ffe4ff */
.L_x_2:
[----:B------:R-:W0:Y:S01]  /*0220*/  LDC.64 R14, c[0x0][0x388] ;  /* 0x0000e200ff0e7b82 */ /* 0x000e220000000a00 */
[----:B------:R-:W-:Y:S02]  /*0230*/  MOV R2, R4 ;  /* 0x0000000400027202 */ /* 0x000fe40000000f00 */
[----:B------:R-:W-:-:S05]  /*0240*/  MOV R3, R5 ;  /* 0x0000000500037202 */ /* 0x000fca0000000f00 */
[----:B------:R-:W2:Y:S04]  /*0250*/  LDG.E R25, desc[UR4][R2.64+-0x10] ;  /* 0xfffff00402197981 */ /* 0x000ea8000c1e1900 */
[----:B------:R-:W3:Y:S04]  /*0260*/  LDG.E R23, desc[UR4][R2.64+-0xc] ;  /* 0xfffff40402177981 */ /* 0x000ee8000c1e1900 */
[----:B------:R-:W4:Y:S04]  /*0270*/  LDG.E R29, desc[UR4][R2.64+-0x8] ;  /* 0xfffff804021d7981 */ /* 0x000f28000c1e1900 */
[----:B------:R-:W5:Y:S01]  /*0280*/  LDG.E R28, desc[UR4][R2.64+-0x4] ;  /* 0xfffffc04021c7981 */ /* 0x000f62000c1e1900 */
[----:B0-----:R-:W-:-:S05]  /*0290*/  IMAD.WIDE R14, R18, 0x4, R14 ;  /* 0x00000004120e7825 */ /* 0x001fca00078e020e */
[----:B------:R0:W2:Y:S01]  /*02a0*/  LDG.E R26, desc[UR4][R14.64] ;  /* 0x000000040e1a7981 */ /* 0x0000a2000c1e1900 */
[----:B------:R-:W-:-:S04]  /*02b0*/  IMAD.WIDE R12, R17, 0x4, R14 ;  /* 0x00000004110c7825 */ /* 0x000fc800078e020e */
[C---:B------:R-:W-:Y:S02]  /*02c0*/  IMAD.WIDE R4, R17.reuse, 0x4, R12 ;  /* 0x0000000411047825 */ /* 0x040fe400078e020c */
[----:B------:R-:W3:Y:S02]  /*02d0*/  LDG.E R12, desc[UR4][R12.64] ;  /* 0x000000040c0c7981 */ /* 0x000ee4000c1e1900 */
[C---:B------:R-:W-:Y:S02]  /*02e0*/  IMAD.WIDE R8, R17.reuse, 0x4, R4 ;  /* 0x0000000411087825 */ /* 0x040fe400078e0204 */
[----:B------:R-:W4:Y:S02]  /*02f0*/  LDG.E R4, desc[UR4][R4.64] ;  /* 0x0000000404047981 */ /* 0x000f24000c1e1900 */
[C---:B------:R-:W-:Y:S02]  /*0300*/  IMAD.WIDE R6, R17.reuse, 0x4, R8 ;  /* 0x0000000411067825 */ /* 0x040fe400078e0208 */
[----:B------:R-:W5:Y:S02]  /*0310*/  LDG.E R8, desc[UR4][R8.64] ;  /* 0x0000000408087981 */ /* 0x000f64000c1e1900 */
[----:B------:R-:W-:-:S02]  /*0320*/  IMAD.WIDE R10, R17, 0x4, R6 ;  /* 0x00000004110a7825 */ /* 0x000fc400078e0206 */
[----:B------:R-:W5:Y:S04]  /*0330*/  LDG.E R5, desc[UR4][R2.64] ;  /* 0x0000000402057981 */ /* 0x000f68000c1e1900 */
[----:B------:R-:W5:Y:S01]  /*0340*/  LDG.E R6, desc[UR4][R6.64] ;  /* 0x0000000406067981 */ /* 0x000f62000c1e1900 */
[----:B0-----:R-:W-:-:S03]  /*0350*/  IMAD.WIDE R14, R17, 0x4, R10 ;  /* 0x00000004110e7825 */ /* 0x001fc600078e020a */
[----:B------:R-:W5:Y:S04]  /*0360*/  LDG.E R10, desc[UR4][R10.64] ;  /* 0x000000040a0a7981 */ /* 0x000f68000c1e1900 */
[----:B------:R-:W5:Y:S04]  /*0370*/  LDG.E R13, desc[UR4][R14.64] ;  /* 0x000000040e0d7981 */ /* 0x000f68000c1e1900 */
[----:B------:R-:W5:Y:S04]  /*0380*/  LDG.E R7, desc[UR4][R2.64+0x4] ;  /* 0x0000040402077981 */ /* 0x000f68000c1e1900 */
[----:B------:R-:W5:Y:S01]  /*0390*/  LDG.E R9, desc[UR4][R2.64+0xc] ;  /* 0x00000c0402097981 */ /* 0x000f62000c1e1900 */
[----:B--2---:R-:W-:Y:S01]  /*03a0*/  FFMA R26, R25, R26, R24 ;  /* 0x0000001a191a7223 */ /* 0x004fe20000000018 */
[----:B------:R-:W-:-:S02]  /*03b0*/  IMAD.WIDE R24, R17, 0x4, R14 ;  /* 0x0000000411187825 */ /* 0x000fc400078e020e */
[----:B------:R-:W2:Y:S04]  /*03c0*/  LDG.E R14, desc[UR4][R2.64+0x8] ;  /* 0x00000804020e7981 */ /* 0x000ea8000c1e1900 */
[----:B------:R-:W2:Y:S01]  /*03d0*/  LDG.E R24, desc[UR4][R24.64] ;  /* 0x0000000418187981 */ /* 0x000ea2000c1e1900 */
[----:B---3--:R-:W-:Y:S01]  /*03e0*/  FFMA R12, R23, R12, R26 ;  /* 0x0000000c170c7223 */ /* 0x008fe2000000001a */
[----:B------:R-:W-:-:S03]  /*03f0*/  IADD3 R22, PT, PT, R22, 0x8, RZ ;  /* 0x0000000816167810 */ /* 0x000fc60007ffe0ff */
[----:B----4-:R-:W-:Y:S01]  /*0400*/  FFMA R29, R29, R4, R12 ;  /* 0x000000041d1d7223 */ /* 0x010fe2000000000c */
[----:B------:R-:W-:-:S03]  /*0410*/  ISETP.NE.AND P1, PT, R22, RZ, PT ;  /* 0x000000ff1600720c */ /* 0x000fc60003f25270 */
[----:B-----5:R-:W-:Y:S01]  /*0420*/  FFMA R8, R28, R8, R29 ;  /* 0x000000081c087223 */ /* 0x020fe2000000001d */
[----:B------:R-:W-:-:S03]  /*0430*/  IADD3 R4, P2, PT, R2, 0x20, RZ ;  /* 0x0000002002047810 */ /* 0x000fc60007f5e0ff */
[----:B------:R-:W-:Y:S01]  /*0440*/  FFMA R6, R5, R6, R8 ;  /* 0x0000000605067223 */ /* 0x000fe20000000008 */
[----:B------:R-:W-:Y:S02]  /*0450*/  IADD3.X R5, PT, PT, RZ, R3, RZ, P2, !PT ;  /* 0x00000003ff057210 */ /* 0x000fe400017fe4ff */
[----:B------:R-:W-:Y:S01]  /*0460*/  LEA R18, R17, R18, 0x3 ;  /* 0x0000001211127211 */ /* 0x000fe200078e18ff */
[----:B------:R-:W-:-:S04]  /*0470*/  FFMA R7, R7, R10, R6 ;  /* 0x0000000a07077223 */ /* 0x000fc80000000006 */
[----:B--2---:R-:W-:-:S04]  /*0480*/  FFMA R14, R14, R13, R7 ;  /* 0x0000000d0e0e7223 */ /* 0x004fc80000000007 */
[----:B------:R-:W-:Y:S01]  /*0490*/  FFMA R24, R9, R24, R14 ;  /* 0x0000001809187223 */ /* 0x000fe2000000000e */
[----:B------:R-:W-:Y:S06]  /*04a0*/  @P1 BRA `(.L_x_2) ;  /* 0xfffffffc005c1947 */ /* 0x000fec000383ffff */
.L_x_1:
[----:B------:R-:W-:Y:S05]  /*04b0*/  @!P0 BRA `(.L_x_0) ;  /* 0x0000000000fc8947 */ /* 0x000fea0003800000 */
[----:B------:R-:W-:Y:S02]  /*04c0*/  ISETP.GE.U32.AND P1, PT, R27, 0x4, PT ;  /* 0x000000041b00780c */ /* 0x000fe40003f26070 */
[----:B------:R-:W-:-:S04]  /*04d0*/  LOP3.LUT R14, R19, 0x3, RZ, 0xc0, !PT ;  /* 0x00000003130e7812 */ /* 0x000fc800078ec0ff */
[----:B------:R-:W-:-:S07]  /*04e0*/  ISETP.NE.AND P0, PT, R14, RZ, PT ;  /* 0x000000ff0e00720c */ /* 0x000fce0003f05270 */
[----:B------:R-:W-:Y:S06]  /*04f0*/  @!P1 BRA `(.L_x_3) ;  /* 0x00000000006c9947 */ /* 0x000fec0003800000 */
[----:B------:R-:W0:Y:S01]  /*0500*/  LDC.64 R4, c[0x0][0x388] ;  /* 0x0000e200ff047b82 */ /* 0x000e220000000a00 */
[----:B------:R-:W1:Y:S01]  /*0510*/  LDCU.64 UR6, c[0x0][0x380] ;  /* 0x00007000ff0677ac */ /* 0x000e620008000a00 */
[----:B------:R-:W-:Y:S01]  /*0520*/  IMAD R7, R21, R17, R0 ;  /* 0x0000001115077224 */ /* 0x000fe200078e0200 */
[CC--:B------:R-:W-:Y:S02]  /*0530*/  IADD3 R3, PT, PT, R20.reuse, R21.reuse, RZ ;  /* 0x0000001514037210 */ /* 0x0c0fe40007ffe0ff */
[----:B------:R-:W-:-:S03]  /*0540*/  IADD3 R8, P1, PT, R20, R21, RZ ;  /* 0x0000001514087210 */ /* 0x000fc60007f3e0ff */
[----:B------:R-:W2:Y:S01]  /*0550*/  LDC.64 R12, c[0x0][0x380] ;  /* 0x0000e000ff0c7b82 */ /* 0x000ea20000000a00 */
[----:B0-----:R-:W-:-:S04]  /*0560*/  IMAD.WIDE R4, R7, 0x4, R4 ;  /* 0x0000000407047825 */ /* 0x001fc800078e0204 */
[----:B------:R-:W-:Y:S02]  /*0570*/  IMAD.WIDE R6, R17, 0x4, R4 ;  /* 0x0000000411067825 */ /* 0x000fe400078e0204 */
[----:B------:R-:W3:Y:S02]  /*0580*/  LDG.E R4, desc[UR4][R4.64] ;  /* 0x0000000404047981 */ /* 0x000ee4000c1e1900 */
[----:B--2---:R-:W-:Y:S01]  /*0590*/  IMAD.WIDE.U32 R12, R3, 0x4, R12 ;  /* 0x00000004030c7825 */ /* 0x004fe200078e000c */
[----:B------:R-:W-:Y:S02]  /*05a0*/  IADD3.X R3, PT, PT, RZ, RZ, RZ, P1, !PT ;  /* 0x000000ffff037210 */ /* 0x000fe40000ffe4ff */
[----:B-1----:R-:W-:-:S03]  /*05b0*/  LEA R2, P1, R8, UR6, 0x2 ;  /* 0x0000000608027c11 */ /* 0x002fc6000f8210ff */
[----:B------:R-:W3:Y:S01]  /*05c0*/  LDG.E R13, desc[UR4][R12.64] ;  /* 0x000000040c0d7981 */ /* 0x000ee2000c1e1900 */
[----:B------:R-:W-:Y:S01]  /*05d0*/  LEA.HI.X R3, R8, UR7, R3, 0x2, P1 ;  /* 0x0000000708037c11 */ /* 0x000fe200088f1403 */
[C---:B------:R-:W-:Y:S02]  /*05e0*/  IMAD.WIDE R8, R17.reuse, 0x4, R6 ;  /* 0x0000000411087825 */ /* 0x040fe400078e0206 */
[----:B------:R-:W2:Y:S04]  /*05f0*/  LDG.E R6, desc[UR4][R6.64] ;  /* 0x0000000406067981 */ /* 0x000ea8000c1e1900 */
[----:B------:R-:W2:Y:S01]  /*0600*/  LDG.E R15, desc[UR4][R2.64+0x4] ;  /* 0x00000404020f7981 */ /* 0x000ea2000c1e1900 */
[----:B------:R-:W-:-:S03]  /*0610*/  IMAD.WIDE R10, R17, 0x4, R8 ;  /* 0x00000004110a7825 */ /* 0x000fc600078e0208 */
[----:B------:R-:W4:Y:S04]  /*0620*/  LDG.E R22, desc[UR4][R8.64] ;  /* 0x0000000408167981 */ /* 0x000f28000c1e1900 */
[----:B------:R-:W4:Y:S04]  /*0630*/  LDG.E R18, desc[UR4][R2.64+0x8] ;  /* 0x0000080402127981 */ /* 0x000f28000c1e1900 */
[----:B------:R-:W5:Y:S04]  /*0640*/  LDG.E R26, desc[UR4][R2.64+0xc] ;  /* 0x00000c04021a7981 */ /* 0x000f68000c1e1900 */
[----:B------:R-:W5:Y:S01]  /*0650*/  LDG.E R10, desc[UR4][R10.64] ;  /* 0x000000040a0a7981 */ /* 0x000f62000c1e1900 */
[----:B------:R-:W-:Y:S01]  /*0660*/  IADD3 R21, PT, PT, R21, 0x4, RZ ;  /* 0x0000000415157810 */ /* 0x000fe20007ffe0ff */
[----:B---3--:R-:W-:-:S04]  /*0670*/  FFMA R24, R13, R4, R24 ;  /* 0x000000040d187223 */ /* 0x008fc80000000018 */
[----:B--2---:R-:W-:-:S04]  /*0680*/  FFMA R15, R15, R6, R24 ;  /* 0x000000060f0f7223 */ /* 0x004fc80000000018 */
[----:B----4-:R-:W-:-:S04]  /*0690*/  FFMA R15, R18, R22, R15 ;  /* 0x00000016120f7223 */ /* 0x010fc8000000000f */
[----:B-----5:R-:W-:-:S07]  /*06a0*/  FFMA R24, R26, R10, R15 ;  /* 0x0000000a1a187223 */ /* 0x020fce000000000f */
.L_x_3:
[----:B------:R-:W-:Y:S05]  /*06b0*/  @!P0 BRA `(.L_x_0) ;  /* 0x00000000007c8947 */ /* 0x000fea0003800000 */
[----:B------:R-:W-:Y:S01]  /*06c0*/  ISETP.NE.AND P1, PT, R14, 0x1, PT ;  /* 0x000000010e00780c */ /* 0x000fe20003f25270 */
[----:B------:R-:W0:Y:S01]  /*06d0*/  LDC.64 R10, c[0x0][0x380] ;  /* 0x0000e000ff0a7b82 */ /* 0x000e220000000a00 */
[----:B------:R-:W-:-:S04]  /*06e0*/  LOP3.LUT R19, R19, 0x1, RZ, 0xc0, !PT ;  /* 0x0000000113137812 */ /* 0x000fc800078ec0ff */
[----:B------:R-:W-:-:S03]  /*06f0*/  ISETP.NE.U32.AND P0, PT, R19, 0x1, PT ;  /* 0x000000011300780c */ /* 0x000fc60003f05070 */
[----:B------:R-:W1:Y:S04]  /*0700*/  LDC.64 R8, c[0x0][0x388] ;  /* 0x0000e200ff087b82 */ /* 0x000e680000000a00 */
[CC--:B------:R-:W-:Y:S02]  /*0710*/  @P1 IADD3 R13, PT, PT, R20.reuse, R21.reuse, RZ ;  /* 0x00000015140d1210 */ /* 0x0c0fe40007ffe0ff */
[----:B------:R-:W-:Y:S02]  /*0720*/  @P1 IADD3 R12, P2, PT, R20, R21, RZ ;  /* 0x00000015140c1210 */ /* 0x000fe40007f5e0ff */
[----:B------:R-:W2:Y:S02]  /*0730*/  @P1 LDC.64 R2, c[0x0][0x380] ;  /* 0x0000e000ff021b82 */ /* 0x000ea40000000a00 */
[----:B------:R-:W-:-:S06]  /*0740*/  @P1 IADD3.X R14, PT, PT, RZ, RZ, RZ, P2, !PT ;  /* 0x000000ffff0e1210 */ /* 0x000fcc00017fe4ff */
[----:B------:R-:W3:Y:S01]  /*0750*/  LDC.64 R4, c[0x0][0x380] ;  /* 0x0000e000ff047b82 */ /* 0x000ee20000000a00 */
[----:B0-----:R-:W-:-:S04]  /*0760*/  @P1 IMAD.WIDE.U32 R10, R13, 0x4, R10 ;  /* 0x000000040d0a1825 */ /* 0x001fc800078e000a */
[C---:B------:R-:W-:Y:S01]  /*0770*/  @P1 IMAD R13, R21.reuse, R17, R0 ;  /* 0x00000011150d1224 */ /* 0x040fe200078e0200 */
[----:B------:R-:W-:Y:S01]  /*0780*/  @P1 IADD3 R21, PT, PT, R21, 0x2, RZ ;  /* 0x0000000215151810 */ /* 0x000fe20007ffe0ff */
[----:B------:R-:W4:Y:S01]  /*0790*/  @P1 LDG.E R11, desc[UR4][R10.64] ;  /* 0x000000040a0b1981 */ /* 0x000f22000c1e1900 */
[----:B------:R-:W0:Y:S01]  /*07a0*/  LDC.64 R6, c[0x0][0x388] ;  /* 0x0000e200ff067b82 */ /* 0x000e220000000a00 */
[----:B-1----:R-:W-:Y:S01]  /*07b0*/  @P1 IMAD.WIDE R8, R13, 0x4, R8 ;  /* 0x000000040d081825 */ /* 0x002fe200078e0208 */
[----:B------:R-:W-:Y:S02]  /*07c0*/  @!P0 IADD3 R15, PT, PT, R20, R21, RZ ;  /* 0x00000015140f8210 */ /* 0x000fe40007ffe0ff */
[----:B--2---:R-:W-:Y:S01]  /*07d0*/  @P1 LEA R2, P2, R12, R2, 0x2 ;  /* 0x000000020c021211 */ /* 0x004fe200078410ff */
[----:B------:R-:W-:-:S03]  /*07e0*/  @!P0 IMAD R21, R21, R17, R0 ;  /* 0x0000001115158224 */ /* 0x000fc600078e0200 */
[----:B------:R-:W-:Y:S01]  /*07f0*/  @P1 LEA.HI.X R3, R12, R3, R14, 0x2, P2 ;  /* 0x000000030c031211 */ /* 0x000fe200010f140e */
[----:B------:R-:W-:Y:S01]  /*0800*/  @P1 IMAD.WIDE R12, R17, 0x4, R8 ;  /* 0x00000004110c1825 */ /* 0x000fe200078e0208 */
[----:B------:R-:W4:Y:S03]  /*0810*/  @P1 LDG.E R14, desc[UR4][R8.64] ;  /* 0x00000004080e1981 */ /* 0x000f26000c1e1900 */
[----:B---3--:R-:W-:Y:S01]  /*0820*/  @!P0 IMAD.WIDE.U32 R4, R15, 0x4, R4 ;  /* 0x000000040f048825 */ /* 0x008fe200078e0004 */
[----:B------:R-:W2:Y:S04]  /*0830*/  @P1 LDG.E R2, desc[UR4][R2.64+0x4] ;  /* 0x0000040402021981 */ /* 0x000ea8000c1e1900 */
[----:B------:R-:W2:Y:S01]  /*0840*/  @P1 LDG.E R12, desc[UR4][R12.64] ;  /* 0x000000040c0c1981 */ /* 0x000ea2000c1e1900 */
[----:B0-----:R-:W-:-:S03]  /*0850*/  @!P0 IMAD.WIDE R6, R21, 0x4, R6 ;  /* 0x0000000415068825 */ /* 0x001fc600078e0206 */
[----:B------:R-:W3:Y:S04]  /*0860*/  @!P0 LDG.E R5, desc[UR4][R4.64] ;  /* 0x0000000404058981 */ /* 0x000ee8000c1e1900 */
[----:B------:R-:W3:Y:S01]  /*0870*/  @!P0 LDG.E R6, desc[UR4][R6.64] ;  /* 0x0000000406068981 */ /* 0x000ee2000c1e1900 */
[----:B----4-:R-:W-:-:S04]  /*0880*/  @P1 FFMA R11, R11, R14, R24 ;  /* 0x0000000e0b0b1223 */ /* 0x010fc80000000018 */
[----:B--2---:R-:W-:-:S04]  /*0890*/  @P1 FFMA R24, R2, R12, R11 ;  /* 0x0000000c02181223 */ /* 0x004fc8000000000b */
[----:B---3--:R-:W-:-:S07]  /*08a0*/  @!P0 FFMA R24, R5, R6, R24 ;  /* 0x0000000605188223 */ /* 0x008fce0000000018 */
.L_x_0:
[----:B------:R-:W0:Y:S01]  /*08b0*/  LDC.64 R2, c[0x0][0x390] ;  /* 0x0000e400ff027b82 */ /* 0x000e220000000a00 */
[----:B------:R-:W-:-:S04]  /*08c0*/  IMAD R17, R16, R17, R0 ;  /* 0x0000001110117224 */ /* 0x000fc800078e0200 */
[----:B0-----:R-:W-:-:S05]  /*08d0*/  IMAD.WIDE R2, R17, 0x4, R2 ;  /* 0x0000000411027825 */ /* 0x001fca00078e0202 */
[----:B------:R-:W-:Y:S01]  /*08e0*/  STG.E desc[UR4][R2.64], R24 ;  /* 0x0000001802007986 */ /* 0x000fe2000c101904 */
[----:B------:R-:W-:Y:S05]  /*08f0*/  EXIT ;  /* 0x000000000000794d */ /* 0x000fea0003800000 */
.L_x_4:
[----:B------:R-:W-:-:S00]  /*0900*/  BRA `(.L_x_4) ;  /* 0xfffffffc00fc7947 */ /* 0x000fc0000383ffff */
[----:B------:R-:W-:-:S00]  /*0910*/  NOP ;  /* 0x0000000000007918 */ /* 0x000fc00000000000 */
        /* <DEDUP_REMOVED lines=14> */
.L_x_5:


//--------------------- .nv.shared.reserved.0     --------------------------
	.section	.nv.shared.reserved.0,"aw",@nobits
	.weak		__nv_reservedSMEM_offset_0_alias
	.size		__nv_reservedSMEM_offset_0_alias, 0, 64
	.other		__nv_reservedSMEM_offset_0_alias,@"STO_CUDA_RESERVED_SHARED STV_DEFAULT"
__nv_reservedSMEM_offset_0_alias:
	.zero		0
	.zero		64


//--------------------- .nv.constant0._Z13matmul_kernelPKfS0_Pfiii --------------------------
	.section	.nv.constant0._Z13matmul_kernelPKfS0_Pfiii,"a",@progbits
	.sectionflags	@""
	.align	4
.nv.constant0._Z13matmul_kernelPKfS0_Pfiii:
	.zero		932


//--------------------- SYMBOLS --------------------------

	.type		.nv.reservedSmem.offset0,@object
	.size		.nv.reservedSmem.offset0,0x4
